//
// Generated by NVIDIA NVVM Compiler
//
// Compiler Build ID: CL-36424714
// Cuda compilation tools, release 13.0, V13.0.88
// Based on NVVM 20.0.0
//

.version 9.0
.target sm_100
.address_size 64

	// .globl	_Z12hello_kernelPc
.extern .func  (.param .b32 func_retval0) vprintf
(
	.param .b64 vprintf_param_0,
	.param .b64 vprintf_param_1
)
;
.global .align 1 .b8 $str[3] = {37, 99};

.visible .entry _Z12hello_kernelPc(
	.param .u64 .ptr .align 1 _Z12hello_kernelPc_param_0
)
{
	.local .align 8 .b8 	__local_depot0[8];
	.reg .b64 	%SP;
	.reg .b64 	%SPL;
	.reg .b32 	%r<5>;
	.reg .b64 	%rd<9>;

	mov.u64 	%SPL, __local_depot0;
	cvta.local.u64 	%SP, %SPL;
	ld.param.u64 	%rd1, [_Z12hello_kernelPc_param_0];
	cvta.to.global.u64 	%rd2, %rd1;
	add.u64 	%rd3, %SP, 0;
	add.u64 	%rd4, %SPL, 0;
	mov.u32 	%r1, %ctaid.x;
	cvt.u64.u32 	%rd5, %r1;
	add.s64 	%rd6, %rd2, %rd5;
	ld.global.s8 	%r2, [%rd6];
	st.local.u32 	[%rd4], %r2;
	mov.u64 	%rd7, $str;
	cvta.global.u64 	%rd8, %rd7;
	{ // callseq 0, 0
	.param .b64 param0;
	st.param.b64 	[param0], %rd8;
	.param .b64 param1;
	st.param.b64 	[param1], %rd3;
	.param .b32 retval0;
	call.uni (retval0), 
	vprintf, 
	(
	param0, 
	param1
	);
	ld.param.b32 	%r3, [retval0];
	} // callseq 0
	ret;

}


// ===== COMPILED SASS (sm_100) =====

	.target	sm_100

	.elftype	@"ET_EXEC"


//--------------------- .note.nv.tkinfo           --------------------------
	.section	.note.nv.tkinfo,"",@"SHT_NOTE"
	.sectionflags	@"SHF_NOTE_NV_TKINFO"
	.tkinfo
        /*0018*/ 	.word	0x00000002
        /*0030*/ 	.string	""
        /*0030*/ 	.string	"ptxas"
        /*0030*/ 	.string	"Cuda compilation tools, release 13.0, V13.0.88"
        /*0030*/ 	.string	"Build cuda_13.0.r13.0/compiler.36424714_0"
        /*0030*/ 	.string	"-arch sm_100 -m 64 "



//--------------------- .note.nv.cuinfo           --------------------------
	.section	.note.nv.cuinfo,"",@"SHT_NOTE"
	.sectionflags	@"SHF_NOTE_NV_CUINFO"
        /*0018*/ 	.short	0x0002
        /*001a*/ 	.short	0x0064
        /*001c*/ 	.short	0x0082
	.zero		2


//--------------------- .nv.info                  --------------------------
	.section	.nv.info,"",@"SHT_CUDA_INFO"
	.align	4


	//----- nvinfo : EIATTR_REGCOUNT
	.align		4
        /*0000*/ 	.byte	0x04, 0x2f
        /*0002*/ 	.short	(.L_2 - .L_1)
	.align		4
.L_1:
        /*0004*/ 	.word	index@(_Z12hello_kernelPc)
        /*0008*/ 	.word	0x00000018


	//----- nvinfo : EIATTR_FRAME_SIZE
	.align		4
.L_2:
        /*000c*/ 	.byte	0x04, 0x11
        /*000e*/ 	.short	(.L_4 - .L_3)
	.align		4
.L_3:
        /*0010*/ 	.word	index@(_Z12hello_kernelPc)
        /*0014*/ 	.word	0x00000008


	//----- nvinfo : EIATTR_MIN_STACK_SIZE
	.align		4
.L_4:
        /*0018*/ 	.byte	0x04, 0x12
        /*001a*/ 	.short	(.L_6 - .L_5)
	.align		4
.L_5:
        /*001c*/ 	.word	index@(_Z12hello_kernelPc)
        /*0020*/ 	.word	0x00000008
.L_6:


//--------------------- .nv.compat                --------------------------
	.section	.nv.compat,"",@"SHT_CUDA_COMPAT_INFO"
	.align	4
        /*0000*/ 	.byte	0x02, 0x09, 0x00, 0x00, 0x02, 0x02, 0x01, 0x00, 0x02, 0x05, 0x05, 0x00, 0x03, 0x07, 0x01, 0x01
        /*0010*/ 	.byte	0x02, 0x03, 0x00, 0x00, 0x02, 0x06, 0x01, 0x00, 0x04, 0x0b, 0x08, 0x00, 0x09, 0x00, 0x00, 0x00
        /*0020*/ 	.byte	0x00, 0x00, 0x00, 0x00


//--------------------- .nv.info._Z12hello_kernelPc --------------------------
	.section	.nv.info._Z12hello_kernelPc,"",@"SHT_CUDA_INFO"
	.sectionflags	@""
	.align	4


	//----- nvinfo : EIATTR_CUDA_API_VERSION
	.align		4
        /*0000*/ 	.byte	0x04, 0x37
        /*0002*/ 	.short	(.L_8 - .L_7)
.L_7:
        /*0004*/ 	.word	0x00000082


	//----- nvinfo : EIATTR_KPARAM_INFO
	.align		4
.L_8:
        /*0008*/ 	.byte	0x04, 0x17
        /*000a*/ 	.short	(.L_10 - .L_9)
.L_9:
        /*000c*/ 	.word	0x00000000
        /*0010*/ 	.short	0x0000
        /*0012*/ 	.short	0x0000
        /*0014*/ 	.byte	0x00, 0xf5, 0x21, 0x00


	//----- nvinfo : EIATTR_SPARSE_MMA_MASK
	.align		4
.L_10:
        /*0018*/ 	.byte	0x03, 0x50
        /*001a*/ 	.short	0x0000


	//----- nvinfo : EIATTR_MAXREG_COUNT
	.align		4
        /*001c*/ 	.byte	0x03, 0x1b
        /*001e*/ 	.short	0x00ff


	//----- nvinfo : EIATTR_EXTERNS
	.align		4
        /*0020*/ 	.byte	0x04, 0x0f
        /*0022*/ 	.short	(.L_12 - .L_11)


	//   ....[0]....
	.align		4
.L_11:
        /*0024*/ 	.word	index@(vprintf)


	//----- nvinfo : EIATTR_MERCURY_ISA_VERSION
	.align		4
.L_12:
        /*0028*/ 	.byte	0x03, 0x5f
        /*002a*/ 	.short	0x0101


	//----- nvinfo : EIATTR_VRC_CTA_INIT_COUNT
	.align		4
        /*002c*/ 	.byte	0x02, 0x4a
	.zero		1
	.zero		1


	//----- nvinfo : EIATTR_SYSCALL_OFFSETS
	.align		4
        /*0030*/ 	.byte	0x04, 0x46
        /*0032*/ 	.short	(.L_14 - .L_13)


	//   ....[0]....
.L_13:
        /*0034*/ 	.word	0x00000150


	//----- nvinfo : EIATTR_EXIT_INSTR_OFFSETS
	.align		4
.L_14:
        /*0038*/ 	.byte	0x04, 0x1c
        /*003a*/ 	.short	(.L_16 - .L_15)


	//   ....[0]....
.L_15:
        /*003c*/ 	.word	0x00000160


	//----- nvinfo : EIATTR_CBANK_PARAM_SIZE
	.align		4
.L_16:
        /*0040*/ 	.byte	0x03, 0x19
        /*0042*/ 	.short	0x0008


	//----- nvinfo : EIATTR_PARAM_CBANK
	.align		4
        /*0044*/ 	.byte	0x04, 0x0a
        /*0046*/ 	.short	(.L_18 - .L_17)
	.align		4
.L_17:
        /*0048*/ 	.word	index@(.nv.constant0._Z12hello_kernelPc)
        /*004c*/ 	.short	0x0380
        /*004e*/ 	.short	0x0008


	//----- nvinfo : EIATTR_SW_WAR
	.align		4
.L_18:
        /*0050*/ 	.byte	0x04, 0x36
        /*0052*/ 	.short	(.L_20 - .L_19)
.L_19:
        /*0054*/ 	.word	0x00000008
.L_20:


//--------------------- .nv.callgraph             --------------------------
	.section	.nv.callgraph,"",@"SHT_CUDA_CALLGRAPH"
	.align	4
	.sectionentsize	8
	.align		4
        /*0000*/ 	.word	0x00000000
	.align		4
        /*0004*/ 	.word	0xffffffff
	.align		4
        /*0008*/ 	.word	index@(_Z12hello_kernelPc)
	.align		4
        /*000c*/ 	.word	index@(vprintf)
	.align		4
        /*0010*/ 	.word	0x00000000
	.align		4
        /*0014*/ 	.word	0xfffffffe
	.align		4
        /*0018*/ 	.word	0x00000000
	.align		4
        /*001c*/ 	.word	0xfffffffd
	.align		4
        /*0020*/ 	.word	0x00000000
	.align		4
        /*0024*/ 	.word	0xfffffffc


//--------------------- .nv.constant4             --------------------------
	.section	.nv.constant4,"a",@progbits
	.align	8
	.align		8
.nv.constant4:
        /*0000*/ 	.dword	vprintf
	.align		8
        /*0008*/ 	.dword	$str


//--------------------- .text._Z12hello_kernelPc  --------------------------
	.section	.text._Z12hello_kernelPc,"ax",@progbits
	.align	128
        .global         _Z12hello_kernelPc
        .type           _Z12hello_kernelPc,@function
        .size           _Z12hello_kernelPc,(.L_x_2 - _Z12hello_kernelPc)
        .other          _Z12hello_kernelPc,@"STO_CUDA_ENTRY STV_DEFAULT"
_Z12hello_kernelPc:
.text._Z12hello_kernelPc:
[----:B------:R-:W0:Y:S08]  /*0000*/  LDC R1, c[0x0][0x37c] ;  /* 0x0000df00ff017b82 */ /* 0x000e300000000800 */
[----:B------:R-:W1:Y:S01]  /*0010*/  S2UR UR4, SR_CTAID.X ;  /* 0x00000000000479c3 */ /* 0x000e620000002500 */
[----:B------:R-:W1:Y:S01]  /*0020*/  LDCU.64 UR6, c[0x0][0x380] ;  /* 0x00007000ff0677ac */ /* 0x000e620008000a00 */
[----:B0-----:R-:W-:Y:S01]  /*0030*/  VIADD R1, R1, 0xfffffff8 ;  /* 0xfffffff801017836 */ /* 0x001fe20000000000 */
[----:B------:R-:W0:Y:S01]  /*0040*/  LDCU.64 UR8, c[0x0][0x358] ;  /* 0x00006b00ff0877ac */ /* 0x000e220008000a00 */
[----:B-1----:R-:W-:-:S04]  /*0050*/  UIADD3 UR4, UP0, UPT, UR4, UR6, URZ ;  /* 0x0000000604047290 */ /* 0x002fc8000ff1e0ff */
[----:B------:R-:W-:Y:S02]  /*0060*/  UIADD3.X UR5, UPT, UPT, URZ, UR7, URZ, UP0, !UPT ;  /* 0x00000007ff057290 */ /* 0x000fe400087fe4ff */
[----:B------:R-:W-:Y:S01]  /*0070*/  IMAD.U32 R8, RZ, RZ, UR4 ;  /* 0x00000004ff087e24 */ /* 0x000fe2000f8e00ff */
[----:B------:R-:W-:Y:S01]  /*0080*/  MOV R2, 0x0 ;  /* 0x0000000000027802 */ /* 0x000fe20000000f00 */
[----:B------:R-:W1:Y:S02]  /*0090*/  LDCU.64 UR6, c[0x4][0x8] ;  /* 0x01000100ff0677ac */ /* 0x000e640008000a00 */
[----:B------:R-:W-:-:S05]  /*00a0*/  MOV R9, UR5 ;  /* 0x0000000500097c02 */ /* 0x000fca0008000f00 */
[----:B0-----:R-:W2:Y:S01]  /*00b0*/  LDG.E.S8 R0, desc[UR8][R8.64] ;  /* 0x0000000808007981 */ /* 0x001ea2000c1e1300 */
[----:B------:R-:W0:Y:S01]  /*00c0*/  LDCU UR4, c[0x0][0x2f8] ;  /* 0x00005f00ff0477ac */ /* 0x000e220008000800 */
[----:B------:R-:W3:Y:S01]  /*00d0*/  LDC.64 R2, c[0x4][R2] ;  /* 0x0100000002027b82 */ /* 0x000ee20000000a00 */
[----:B------:R-:W4:Y:S01]  /*00e0*/  LDCU UR5, c[0x0][0x2fc] ;  /* 0x00005f80ff0577ac */ /* 0x000f220008000800 */
[----:B-1----:R-:W-:Y:S01]  /*00f0*/  IMAD.U32 R4, RZ, RZ, UR6 ;  /* 0x00000006ff047e24 */ /* 0x002fe2000f8e00ff */
[----:B------:R-:W-:Y:S02]  /*0100*/  MOV R5, UR7 ;  /* 0x0000000700057c02 */ /* 0x000fe40008000f00 */
[----:B0-----:R-:W-:-:S05]  /*0110*/  IADD3 R6, P0, PT, R1, UR4, RZ ;  /* 0x0000000401067c10 */ /* 0x001fca000ff1e0ff */
[----:B----4-:R-:W-:Y:S01]  /*0120*/  IMAD.X R7, RZ, RZ, UR5, P0 ;  /* 0x00000005ff077e24 */ /* 0x010fe200080e06ff */
[----:B--23--:R0:W-:Y:S07]  /*0130*/  STL [R1], R0 ;  /* 0x0000000001007387 */ /* 0x00c1ee0000100800 */
[----:B------:R-:W-:-:S07]  /*0140*/  LEPC R20, `(.L_x_0) ;  /* 0x000000001014794e */ /* 0x000fce0000000000 */
[----:B0-----:R-:W-:Y:S05]  /*0150*/  CALL.ABS.NOINC R2 ;  /* 0x0000000002007343 */ /* 0x001fea0003c00000 */
.L_x_0:
[----:B------:R-:W-:Y:S05]  /*0160*/  EXIT ;  /* 0x000000000000794d */ /* 0x000fea0003800000 */
.L_x_1:
[----:B------:R-:W-:-:S00]  /*0170*/  BRA `(.L_x_1) ;  /* 0xfffffffc00fc7947 */ /* 0x000fc0000383ffff */
[----:B------:R-:W-:-:S00]  /*0180*/  NOP ;  /* 0x0000000000007918 */ /* 0x000fc00000000000 */
[----:B------:R-:W-:-:S00]  /*0190*/  NOP ;  /* 0x0000000000007918 */ /* 0x000fc00000000000 */
[----:B------:R-:W-:-:S00]  /*01a0*/  NOP ;  /* 0x0000000000007918 */ /* 0x000fc00000000000 */
[----:B------:R-:W-:-:S00]  /*01b0*/  NOP ;  /* 0x0000000000007918 */ /* 0x000fc00000000000 */
[----:B------:R-:W-:-:S00]  /*01c0*/  NOP ;  /* 0x0000000000007918 */ /* 0x000fc00000000000 */
[----:B------:R-:W-:-:S00]  /*01d0*/  NOP ;  /* 0x0000000000007918 */ /* 0x000fc00000000000 */
[----:B------:R-:W-:-:S00]  /*01e0*/  NOP ;  /* 0x0000000000007918 */ /* 0x000fc00000000000 */
[----:B------:R-:W-:-:S00]  /*01f0*/  NOP ;  /* 0x0000000000007918 */ /* 0x000fc00000000000 */
.L_x_2:


//--------------------- .nv.global.init           --------------------------
	.section	.nv.global.init,"aw",@progbits
.nv.global.init:
	.type		$str,@object
	.size		$str,(.L_0 - $str)
$str:
        /*0000*/ 	.byte	0x25, 0x63, 0x00
.L_0:


//--------------------- .nv.shared.reserved.0     --------------------------
	.section	.nv.shared.reserved.0,"aw",@nobits
	.weak		__nv_reservedSMEM_offset_0_alias
	.size		__nv_reservedSMEM_offset_0_alias, 0, 64
	.other		__nv_reservedSMEM_offset_0_alias,@"STO_CUDA_RESERVED_SHARED STV_DEFAULT"
__nv_reservedSMEM_offset_0_alias:
	.zero		0
	.zero		64


//--------------------- .nv.constant0._Z12hello_kernelPc --------------------------
	.section	.nv.constant0._Z12hello_kernelPc,"a",@progbits
	.sectionflags	@""
	.align	4
.nv.constant0._Z12hello_kernelPc:
	.zero		904


//--------------------- SYMBOLS --------------------------

	.type		.nv.reservedSmem.offset0,@object
	.size		.nv.reservedSmem.offset0,0x4
	.type		vprintf,@function
